//
// Generated by NVIDIA NVVM Compiler
//
// Compiler Build ID: CL-36424714
// Cuda compilation tools, release 13.0, V13.0.88
// Based on NVVM 20.0.0
//

.version 9.0
.target sm_100
.address_size 64

	// .globl	_Z14hello_from_gpuv
.extern .func  (.param .b32 func_retval0) vprintf
(
	.param .b64 vprintf_param_0,
	.param .b64 vprintf_param_1
)
;
.global .align 1 .b8 $str[62] = {72, 101, 108, 108, 111, 32, 87, 111, 114, 108, 100, 32, 102, 114, 111, 109, 32, 98, 108, 111, 99, 107, 32, 37, 100, 32, 97, 110, 100, 32, 116, 104, 114, 101, 97, 100, 32, 37, 100, 44, 32, 103, 108, 111, 98, 97, 108, 32, 105, 100, 32, 37, 100, 32, 111, 102, 32, 71, 80, 85, 10};

.visible .entry _Z14hello_from_gpuv()
{
	.local .align 8 .b8 	__local_depot0[16];
	.reg .b64 	%SP;
	.reg .b64 	%SPL;
	.reg .b32 	%r<7>;
	.reg .b64 	%rd<5>;

	mov.u64 	%SPL, __local_depot0;
	cvta.local.u64 	%SP, %SPL;
	add.u64 	%rd1, %SP, 0;
	add.u64 	%rd2, %SPL, 0;
	mov.u32 	%r1, %ctaid.x;
	mov.u32 	%r2, %tid.x;
	mov.u32 	%r3, %ntid.x;
	mad.lo.s32 	%r4, %r1, %r3, %r2;
	st.local.v2.u32 	[%rd2], {%r1, %r2};
	st.local.u32 	[%rd2+8], %r4;
	mov.u64 	%rd3, $str;
	cvta.global.u64 	%rd4, %rd3;
	{ // callseq 0, 0
	.param .b64 param0;
	st.param.b64 	[param0], %rd4;
	.param .b64 param1;
	st.param.b64 	[param1], %rd1;
	.param .b32 retval0;
	call.uni (retval0), 
	vprintf, 
	(
	param0, 
	param1
	);
	ld.param.b32 	%r5, [retval0];
	} // callseq 0
	ret;

}


// ===== COMPILED SASS (sm_100) =====

	.target	sm_100

	.elftype	@"ET_EXEC"


//--------------------- .note.nv.tkinfo           --------------------------
	.section	.note.nv.tkinfo,"",@"SHT_NOTE"
	.sectionflags	@"SHF_NOTE_NV_TKINFO"
	.tkinfo
        /*0018*/ 	.word	0x00000002
        /*0030*/ 	.string	""
        /*0030*/ 	.string	"ptxas"
        /*0030*/ 	.string	"Cuda compilation tools, release 13.0, V13.0.88"
        /*0030*/ 	.string	"Build cuda_13.0.r13.0/compiler.36424714_0"
        /*0030*/ 	.string	"-arch sm_100 -m 64 "



//--------------------- .note.nv.cuinfo           --------------------------
	.section	.note.nv.cuinfo,"",@"SHT_NOTE"
	.sectionflags	@"SHF_NOTE_NV_CUINFO"
        /*0018*/ 	.short	0x0002
        /*001a*/ 	.short	0x0064
        /*001c*/ 	.short	0x0082
	.zero		2


//--------------------- .nv.info                  --------------------------
	.section	.nv.info,"",@"SHT_CUDA_INFO"
	.align	4


	//----- nvinfo : EIATTR_REGCOUNT
	.align		4
        /*0000*/ 	.byte	0x04, 0x2f
        /*0002*/ 	.short	(.L_2 - .L_1)
	.align		4
.L_1:
        /*0004*/ 	.word	index@(_Z14hello_from_gpuv)
        /*0008*/ 	.word	0x00000018


	//----- nvinfo : EIATTR_FRAME_SIZE
	.align		4
.L_2:
        /*000c*/ 	.byte	0x04, 0x11
        /*000e*/ 	.short	(.L_4 - .L_3)
	.align		4
.L_3:
        /*0010*/ 	.word	index@(_Z14hello_from_gpuv)
        /*0014*/ 	.word	0x00000010


	//----- nvinfo : EIATTR_MIN_STACK_SIZE
	.align		4
.L_4:
        /*0018*/ 	.byte	0x04, 0x12
        /*001a*/ 	.short	(.L_6 - .L_5)
	.align		4
.L_5:
        /*001c*/ 	.word	index@(_Z14hello_from_gpuv)
        /*0020*/ 	.word	0x00000010
.L_6:


//--------------------- .nv.compat                --------------------------
	.section	.nv.compat,"",@"SHT_CUDA_COMPAT_INFO"
	.align	4
        /*0000*/ 	.byte	0x02, 0x09, 0x00, 0x00, 0x02, 0x02, 0x01, 0x00, 0x02, 0x05, 0x05, 0x00, 0x03, 0x07, 0x01, 0x01
        /*0010*/ 	.byte	0x02, 0x03, 0x00, 0x00, 0x02, 0x06, 0x01, 0x00, 0x04, 0x0b, 0x08, 0x00, 0x09, 0x00, 0x00, 0x00
        /*0020*/ 	.byte	0x00, 0x00, 0x00, 0x00


//--------------------- .nv.info._Z14hello_from_gpuv --------------------------
	.section	.nv.info._Z14hello_from_gpuv,"",@"SHT_CUDA_INFO"
	.sectionflags	@""
	.align	4


	//----- nvinfo : EIATTR_CUDA_API_VERSION
	.align		4
        /*0000*/ 	.byte	0x04, 0x37
        /*0002*/ 	.short	(.L_8 - .L_7)
.L_7:
        /*0004*/ 	.word	0x00000082


	//----- nvinfo : EIATTR_SPARSE_MMA_MASK
	.align		4
.L_8:
        /*0008*/ 	.byte	0x03, 0x50
        /*000a*/ 	.short	0x0000


	//----- nvinfo : EIATTR_MAXREG_COUNT
	.align		4
        /*000c*/ 	.byte	0x03, 0x1b
        /*000e*/ 	.short	0x00ff


	//----- nvinfo : EIATTR_EXTERNS
	.align		4
        /*0010*/ 	.byte	0x04, 0x0f
        /*0012*/ 	.short	(.L_10 - .L_9)


	//   ....[0]....
	.align		4
.L_9:
        /*0014*/ 	.word	index@(vprintf)


	//----- nvinfo : EIATTR_MERCURY_ISA_VERSION
	.align		4
.L_10:
        /*0018*/ 	.byte	0x03, 0x5f
        /*001a*/ 	.short	0x0101


	//----- nvinfo : EIATTR_VRC_CTA_INIT_COUNT
	.align		4
        /*001c*/ 	.byte	0x02, 0x4a
	.zero		1
	.zero		1


	//----- nvinfo : EIATTR_SYSCALL_OFFSETS
	.align		4
        /*0020*/ 	.byte	0x04, 0x46
        /*0022*/ 	.short	(.L_12 - .L_11)


	//   ....[0]....
.L_11:
        /*0024*/ 	.word	0x00000120


	//----- nvinfo : EIATTR_EXIT_INSTR_OFFSETS
	.align		4
.L_12:
        /*0028*/ 	.byte	0x04, 0x1c
        /*002a*/ 	.short	(.L_14 - .L_13)


	//   ....[0]....
.L_13:
        /*002c*/ 	.word	0x00000130


	//----- nvinfo : EIATTR_SW_WAR
	.align		4
.L_14:
        /*0030*/ 	.byte	0x04, 0x36
        /*0032*/ 	.short	(.L_16 - .L_15)
.L_15:
        /*0034*/ 	.word	0x00000008
.L_16:


//--------------------- .nv.callgraph             --------------------------
	.section	.nv.callgraph,"",@"SHT_CUDA_CALLGRAPH"
	.align	4
	.sectionentsize	8
	.align		4
        /*0000*/ 	.word	0x00000000
	.align		4
        /*0004*/ 	.word	0xffffffff
	.align		4
        /*0008*/ 	.word	index@(_Z14hello_from_gpuv)
	.align		4
        /*000c*/ 	.word	index@(vprintf)
	.align		4
        /*0010*/ 	.word	0x00000000
	.align		4
        /*0014*/ 	.word	0xfffffffe
	.align		4
        /*0018*/ 	.word	0x00000000
	.align		4
        /*001c*/ 	.word	0xfffffffd
	.align		4
        /*0020*/ 	.word	0x00000000
	.align		4
        /*0024*/ 	.word	0xfffffffc


//--------------------- .nv.constant4             --------------------------
	.section	.nv.constant4,"a",@progbits
	.align	8
	.align		8
.nv.constant4:
        /*0000*/ 	.dword	vprintf
	.align		8
        /*0008*/ 	.dword	$str


//--------------------- .text._Z14hello_from_gpuv --------------------------
	.section	.text._Z14hello_from_gpuv,"ax",@progbits
	.align	128
        .global         _Z14hello_from_gpuv
        .type           _Z14hello_from_gpuv,@function
        .size           _Z14hello_from_gpuv,(.L_x_2 - _Z14hello_from_gpuv)
        .other          _Z14hello_from_gpuv,@"STO_CUDA_ENTRY STV_DEFAULT"
_Z14hello_from_gpuv:
.text._Z14hello_from_gpuv:
[----:B------:R-:W0:Y:S01]  /*0000*/  LDC R1, c[0x0][0x37c] ;  /* 0x0000df00ff017b82 */ /* 0x000e220000000800 */
[----:B------:R-:W1:Y:S01]  /*0010*/  S2R R8, SR_CTAID.X ;  /* 0x0000000000087919 */ /* 0x000e620000002500 */
[----:B------:R-:W2:Y:S01]  /*0020*/  LDCU UR5, c[0x0][0x2fc] ;  /* 0x00005f80ff0577ac */ /* 0x000ea20008000800 */
[----:B------:R-:W-:Y:S01]  /*0030*/  MOV R2, 0x0 ;  /* 0x0000000000027802 */ /* 0x000fe20000000f00 */
[----:B0-----:R-:W-:Y:S01]  /*0040*/  VIADD R1, R1, 0xfffffff0 ;  /* 0xfffffff001017836 */ /* 0x001fe20000000000 */
[----:B------:R-:W1:Y:S01]  /*0050*/  S2R R9, SR_TID.X ;  /* 0x0000000000097919 */ /* 0x000e620000002100 */
[----:B------:R-:W1:Y:S03]  /*0060*/  LDCU UR6, c[0x0][0x360] ;  /* 0x00006c00ff0677ac */ /* 0x000e660008000800 */
[----:B------:R-:W0:Y:S01]  /*0070*/  LDC.64 R2, c[0x4][R2] ;  /* 0x0100000002027b82 */ /* 0x000e220000000a00 */
[----:B------:R-:W3:Y:S02]  /*0080*/  LDCU UR4, c[0x0][0x2f8] ;  /* 0x00005f00ff0477ac */ /* 0x000ee40008000800 */
[----:B---3--:R-:W-:-:S05]  /*0090*/  IADD3 R6, P0, PT, R1, UR4, RZ ;  /* 0x0000000401067c10 */ /* 0x008fca000ff1e0ff */
[----:B--2---:R-:W-:Y:S02]  /*00a0*/  IMAD.X R7, RZ, RZ, UR5, P0 ;  /* 0x00000005ff077e24 */ /* 0x004fe400080e06ff */
[----:B-1----:R-:W-:Y:S01]  /*00b0*/  IMAD R0, R8, UR6, R9 ;  /* 0x0000000608007c24 */ /* 0x002fe2000f8e0209 */
[----:B------:R1:W-:Y:S01]  /*00c0*/  STL.64 [R1], R8 ;  /* 0x0000000801007387 */ /* 0x0003e20000100a00 */
[----:B------:R-:W2:Y:S03]  /*00d0*/  LDCU.64 UR6, c[0x4][0x8] ;  /* 0x01000100ff0677ac */ /* 0x000ea60008000a00 */
[----:B------:R1:W-:Y:S01]  /*00e0*/  STL [R1+0x8], R0 ;  /* 0x0000080001007387 */ /* 0x0003e20000100800 */
[----:B--2---:R-:W-:Y:S01]  /*00f0*/  IMAD.U32 R4, RZ, RZ, UR6 ;  /* 0x00000006ff047e24 */ /* 0x004fe2000f8e00ff */
[----:B01----:R-:W-:-:S07]  /*0100*/  MOV R5, UR7 ;  /* 0x0000000700057c02 */ /* 0x003fce0008000f00 */
[----:B------:R-:W-:-:S07]  /*0110*/  LEPC R20, `(.L_x_0) ;  /* 0x000000001014794e */ /* 0x000fce0000000000 */
[----:B------:R-:W-:Y:S05]  /*0120*/  CALL.ABS.NOINC R2 ;  /* 0x0000000002007343 */ /* 0x000fea0003c00000 */
.L_x_0:
[----:B------:R-:W-:Y:S05]  /*0130*/  EXIT ;  /* 0x000000000000794d */ /* 0x000fea0003800000 */
.L_x_1:
[----:B------:R-:W-:-:S00]  /*0140*/  BRA `(.L_x_1) ;  /* 0xfffffffc00fc7947 */ /* 0x000fc0000383ffff */
[----:B------:R-:W-:-:S00]  /*0150*/  NOP ;  /* 0x0000000000007918 */ /* 0x000fc00000000000 */
        /* <DEDUP_REMOVED lines=10> */
.L_x_2:


//--------------------- .nv.global.init           --------------------------
	.section	.nv.global.init,"aw",@progbits
.nv.global.init:
	.type		$str,@object
	.size		$str,(.L_0 - $str)
$str:
        /*0000*/ 	.byte	0x48, 0x65, 0x6c, 0x6c, 0x6f, 0x20, 0x57, 0x6f, 0x72, 0x6c, 0x64, 0x20, 0x66, 0x72, 0x6f, 0x6d
        /*0010*/ 	.byte	0x20, 0x62, 0x6c, 0x6f, 0x63, 0x6b, 0x20, 0x25, 0x64, 0x20, 0x61, 0x6e, 0x64, 0x20, 0x74, 0x68
        /*0020*/ 	.byte	0x72, 0x65, 0x61, 0x64, 0x20, 0x25, 0x64, 0x2c, 0x20, 0x67, 0x6c, 0x6f, 0x62, 0x61, 0x6c, 0x20
        /*0030*/ 	.byte	0x69, 0x64, 0x20, 0x25, 0x64, 0x20, 0x6f, 0x66, 0x20, 0x47, 0x50, 0x55, 0x0a, 0x00
.L_0:


//--------------------- .nv.shared.reserved.0     --------------------------
	.section	.nv.shared.reserved.0,"aw",@nobits
	.weak		__nv_reservedSMEM_offset_0_alias
	.size		__nv_reservedSMEM_offset_0_alias, 0, 64
	.other		__nv_reservedSMEM_offset_0_alias,@"STO_CUDA_RESERVED_SHARED STV_DEFAULT"
__nv_reservedSMEM_offset_0_alias:
	.zero		0
	.zero		64


//--------------------- .nv.constant0._Z14hello_from_gpuv --------------------------
	.section	.nv.constant0._Z14hello_from_gpuv,"a",@progbits
	.sectionflags	@""
	.align	4
.nv.constant0._Z14hello_from_gpuv:
	.zero		896


//--------------------- SYMBOLS --------------------------

	.type		.nv.reservedSmem.offset0,@object
	.size		.nv.reservedSmem.offset0,0x4
	.type		vprintf,@function
